//
// Generated by NVIDIA NVVM Compiler
//
// Compiler Build ID: CL-36424714
// Cuda compilation tools, release 13.0, V13.0.88
// Based on NVVM 20.0.0
//

.version 9.0
.target sm_100
.address_size 64

	// .globl	_Z13device_kernelv
.extern .func  (.param .b32 func_retval0) vprintf
(
	.param .b64 vprintf_param_0,
	.param .b64 vprintf_param_1
)
;
.global .align 1 .b8 $str[19] = {37, 100, 32, 37, 100, 32, 37, 100, 32, 37, 100, 32, 37, 100, 32, 37, 100, 10};

.visible .entry _Z13device_kernelv()
{
	.local .align 8 .b8 	__local_depot0[24];
	.reg .b64 	%SP;
	.reg .b64 	%SPL;
	.reg .pred 	%p<2>;
	.reg .b32 	%r<10>;
	.reg .b64 	%rd<5>;

	mov.u64 	%SPL, __local_depot0;
	cvta.local.u64 	%SP, %SPL;
	mov.u32 	%r1, %tid.x;
	setp.ne.s32 	%p1, %r1, 0;
	@%p1 bra 	$L__BB0_2;
	add.u64 	%rd1, %SP, 0;
	add.u64 	%rd2, %SPL, 0;
	mov.u32 	%r2, %nctaid.x;
	mov.u32 	%r3, %nctaid.y;
	mov.u32 	%r4, %nctaid.z;
	mov.u32 	%r5, %ntid.x;
	mov.u32 	%r6, %ntid.y;
	mov.u32 	%r7, %ntid.z;
	st.local.v2.u32 	[%rd2], {%r2, %r3};
	st.local.v2.u32 	[%rd2+8], {%r4, %r5};
	st.local.v2.u32 	[%rd2+16], {%r6, %r7};
	mov.u64 	%rd3, $str;
	cvta.global.u64 	%rd4, %rd3;
	{ // callseq 0, 0
	.param .b64 param0;
	st.param.b64 	[param0], %rd4;
	.param .b64 param1;
	st.param.b64 	[param1], %rd1;
	.param .b32 retval0;
	call.uni (retval0), 
	vprintf, 
	(
	param0, 
	param1
	);
	ld.param.b32 	%r8, [retval0];
	} // callseq 0
$L__BB0_2:
	ret;

}
	// .globl	_Z15matrix_init_gpuPi
.visible .entry _Z15matrix_init_gpuPi(
	.param .u64 .ptr .align 1 _Z15matrix_init_gpuPi_param_0
)
{
	.reg .b32 	%r<5>;
	.reg .b64 	%rd<5>;

	ld.param.u64 	%rd1, [_Z15matrix_init_gpuPi_param_0];
	cvta.to.global.u64 	%rd2, %rd1;
	mov.u32 	%r1, %ntid.x;
	mov.u32 	%r2, %ctaid.x;
	mov.u32 	%r3, %tid.x;
	mad.lo.s32 	%r4, %r1, %r2, %r3;
	mul.wide.s32 	%rd3, %r4, 4;
	add.s64 	%rd4, %rd2, %rd3;
	st.global.u32 	[%rd4], %r4;
	ret;

}


// ===== COMPILED SASS (sm_100) =====

	.target	sm_100

	.elftype	@"ET_EXEC"


//--------------------- .note.nv.tkinfo           --------------------------
	.section	.note.nv.tkinfo,"",@"SHT_NOTE"
	.sectionflags	@"SHF_NOTE_NV_TKINFO"
	.tkinfo
        /*0018*/ 	.word	0x00000002
        /*0030*/ 	.string	""
        /*0030*/ 	.string	"ptxas"
        /*0030*/ 	.string	"Cuda compilation tools, release 13.0, V13.0.88"
        /*0030*/ 	.string	"Build cuda_13.0.r13.0/compiler.36424714_0"
        /*0030*/ 	.string	"-arch sm_100 -m 64 "



//--------------------- .note.nv.cuinfo           --------------------------
	.section	.note.nv.cuinfo,"",@"SHT_NOTE"
	.sectionflags	@"SHF_NOTE_NV_CUINFO"
        /*0018*/ 	.short	0x0002
        /*001a*/ 	.short	0x0064
        /*001c*/ 	.short	0x0082
	.zero		2


//--------------------- .nv.info                  --------------------------
	.section	.nv.info,"",@"SHT_CUDA_INFO"
	.align	4


	//----- nvinfo : EIATTR_REGCOUNT
	.align		4
        /*0000*/ 	.byte	0x04, 0x2f
        /*0002*/ 	.short	(.L_2 - .L_1)
	.align		4
.L_1:
        /*0004*/ 	.word	index@(_Z13device_kernelv)
        /*0008*/ 	.word	0x00000018


	//----- nvinfo : EIATTR_FRAME_SIZE
	.align		4
.L_2:
        /*000c*/ 	.byte	0x04, 0x11
        /*000e*/ 	.short	(.L_4 - .L_3)
	.align		4
.L_3:
        /*0010*/ 	.word	index@(_Z13device_kernelv)
        /*0014*/ 	.word	0x00000018


	//----- nvinfo : EIATTR_REGCOUNT
	.align		4
.L_4:
        /*0018*/ 	.byte	0x04, 0x2f
        /*001a*/ 	.short	(.L_6 - .L_5)
	.align		4
.L_5:
        /*001c*/ 	.word	index@(_Z15matrix_init_gpuPi)
        /*0020*/ 	.word	0x00000008


	//----- nvinfo : EIATTR_FRAME_SIZE
	.align		4
.L_6:
        /*0024*/ 	.byte	0x04, 0x11
        /*0026*/ 	.short	(.L_8 - .L_7)
	.align		4
.L_7:
        /*0028*/ 	.word	index@(_Z15matrix_init_gpuPi)
        /*002c*/ 	.word	0x00000000


	//----- nvinfo : EIATTR_MIN_STACK_SIZE
	.align		4
.L_8:
        /*0030*/ 	.byte	0x04, 0x12
        /*0032*/ 	.short	(.L_10 - .L_9)
	.align		4
.L_9:
        /*0034*/ 	.word	index@(_Z15matrix_init_gpuPi)
        /*0038*/ 	.word	0x00000000


	//----- nvinfo : EIATTR_MIN_STACK_SIZE
	.align		4
.L_10:
        /*003c*/ 	.byte	0x04, 0x12
        /*003e*/ 	.short	(.L_12 - .L_11)
	.align		4
.L_11:
        /*0040*/ 	.word	index@(_Z13device_kernelv)
        /*0044*/ 	.word	0x00000018
.L_12:


//--------------------- .nv.compat                --------------------------
	.section	.nv.compat,"",@"SHT_CUDA_COMPAT_INFO"
	.align	4
        /*0000*/ 	.byte	0x02, 0x09, 0x00, 0x00, 0x02, 0x02, 0x01, 0x00, 0x02, 0x05, 0x05, 0x00, 0x03, 0x07, 0x01, 0x01
        /*0010*/ 	.byte	0x02, 0x03, 0x00, 0x00, 0x02, 0x06, 0x01, 0x00, 0x04, 0x0b, 0x08, 0x00, 0x09, 0x00, 0x00, 0x00
        /*0020*/ 	.byte	0x00, 0x00, 0x00, 0x00


//--------------------- .nv.info._Z15matrix_init_gpuPi --------------------------
	.section	.nv.info._Z15matrix_init_gpuPi,"",@"SHT_CUDA_INFO"
	.sectionflags	@""
	.align	4


	//----- nvinfo : EIATTR_CUDA_API_VERSION
	.align		4
        /*0000*/ 	.byte	0x04, 0x37
        /*0002*/ 	.short	(.L_14 - .L_13)
.L_13:
        /*0004*/ 	.word	0x00000082


	//----- nvinfo : EIATTR_KPARAM_INFO
	.align		4
.L_14:
        /*0008*/ 	.byte	0x04, 0x17
        /*000a*/ 	.short	(.L_16 - .L_15)
.L_15:
        /*000c*/ 	.word	0x00000000
        /*0010*/ 	.short	0x0000
        /*0012*/ 	.short	0x0000
        /*0014*/ 	.byte	0x00, 0xf5, 0x21, 0x00


	//----- nvinfo : EIATTR_SPARSE_MMA_MASK
	.align		4
.L_16:
        /*0018*/ 	.byte	0x03, 0x50
        /*001a*/ 	.short	0x0000


	//----- nvinfo : EIATTR_MAXREG_COUNT
	.align		4
        /*001c*/ 	.byte	0x03, 0x1b
        /*001e*/ 	.short	0x00ff


	//----- nvinfo : EIATTR_MERCURY_ISA_VERSION
	.align		4
        /*0020*/ 	.byte	0x03, 0x5f
        /*0022*/ 	.short	0x0101


	//----- nvinfo : EIATTR_VRC_CTA_INIT_COUNT
	.align		4
        /*0024*/ 	.byte	0x02, 0x4a
	.zero		1
	.zero		1


	//----- nvinfo : EIATTR_EXIT_INSTR_OFFSETS
	.align		4
        /*0028*/ 	.byte	0x04, 0x1c
        /*002a*/ 	.short	(.L_18 - .L_17)


	//   ....[0]....
.L_17:
        /*002c*/ 	.word	0x00000090


	//----- nvinfo : EIATTR_CBANK_PARAM_SIZE
	.align		4
.L_18:
        /*0030*/ 	.byte	0x03, 0x19
        /*0032*/ 	.short	0x0008


	//----- nvinfo : EIATTR_PARAM_CBANK
	.align		4
        /*0034*/ 	.byte	0x04, 0x0a
        /*0036*/ 	.short	(.L_20 - .L_19)
	.align		4
.L_19:
        /*0038*/ 	.word	index@(.nv.constant0._Z15matrix_init_gpuPi)
        /*003c*/ 	.short	0x0380
        /*003e*/ 	.short	0x0008


	//----- nvinfo : EIATTR_SW_WAR
	.align		4
.L_20:
        /*0040*/ 	.byte	0x04, 0x36
        /*0042*/ 	.short	(.L_22 - .L_21)
.L_21:
        /*0044*/ 	.word	0x00000008
.L_22:


//--------------------- .nv.info._Z13device_kernelv --------------------------
	.section	.nv.info._Z13device_kernelv,"",@"SHT_CUDA_INFO"
	.sectionflags	@""
	.align	4


	//----- nvinfo : EIATTR_CUDA_API_VERSION
	.align		4
        /*0000*/ 	.byte	0x04, 0x37
        /*0002*/ 	.short	(.L_24 - .L_23)
.L_23:
        /*0004*/ 	.word	0x00000082


	//----- nvinfo : EIATTR_SPARSE_MMA_MASK
	.align		4
.L_24:
        /*0008*/ 	.byte	0x03, 0x50
        /*000a*/ 	.short	0x0000


	//----- nvinfo : EIATTR_MAXREG_COUNT
	.align		4
        /*000c*/ 	.byte	0x03, 0x1b
        /*000e*/ 	.short	0x00ff


	//----- nvinfo : EIATTR_EXTERNS
	.align		4
        /*0010*/ 	.byte	0x04, 0x0f
        /*0012*/ 	.short	(.L_26 - .L_25)


	//   ....[0]....
	.align		4
.L_25:
        /*0014*/ 	.word	index@(vprintf)


	//----- nvinfo : EIATTR_MERCURY_ISA_VERSION
	.align		4
.L_26:
        /*0018*/ 	.byte	0x03, 0x5f
        /*001a*/ 	.short	0x0101


	//----- nvinfo : EIATTR_VRC_CTA_INIT_COUNT
	.align		4
        /*001c*/ 	.byte	0x02, 0x4a
	.zero		1
	.zero		1


	//----- nvinfo : EIATTR_SYSCALL_OFFSETS
	.align		4
        /*0020*/ 	.byte	0x04, 0x46
        /*0022*/ 	.short	(.L_28 - .L_27)


	//   ....[0]....
.L_27:
        /*0024*/ 	.word	0x00000180


	//----- nvinfo : EIATTR_EXIT_INSTR_OFFSETS
	.align		4
.L_28:
        /*0028*/ 	.byte	0x04, 0x1c
        /*002a*/ 	.short	(.L_30 - .L_29)


	//   ....[0]....
.L_29:
        /*002c*/ 	.word	0x00000080


	//   ....[1]....
        /*0030*/ 	.word	0x00000190


	//----- nvinfo : EIATTR_CRS_STACK_SIZE
	.align		4
.L_30:
        /*0034*/ 	.byte	0x04, 0x1e
        /*0036*/ 	.short	(.L_32 - .L_31)
.L_31:
        /*0038*/ 	.word	0x00000000


	//----- nvinfo : EIATTR_SW_WAR
	.align		4
.L_32:
        /*003c*/ 	.byte	0x04, 0x36
        /*003e*/ 	.short	(.L_34 - .L_33)
.L_33:
        /*0040*/ 	.word	0x00000008
.L_34:


//--------------------- .nv.callgraph             --------------------------
	.section	.nv.callgraph,"",@"SHT_CUDA_CALLGRAPH"
	.align	4
	.sectionentsize	8
	.align		4
        /*0000*/ 	.word	0x00000000
	.align		4
        /*0004*/ 	.word	0xffffffff
	.align		4
        /*0008*/ 	.word	index@(_Z13device_kernelv)
	.align		4
        /*000c*/ 	.word	index@(vprintf)
	.align		4
        /*0010*/ 	.word	0x00000000
	.align		4
        /*0014*/ 	.word	0xfffffffe
	.align		4
        /*0018*/ 	.word	0x00000000
	.align		4
        /*001c*/ 	.word	0xfffffffd
	.align		4
        /*0020*/ 	.word	0x00000000
	.align		4
        /*0024*/ 	.word	0xfffffffc


//--------------------- .nv.constant4             --------------------------
	.section	.nv.constant4,"a",@progbits
	.align	8
	.align		8
.nv.constant4:
        /*0000*/ 	.dword	$str
	.align		8
        /*0008*/ 	.dword	vprintf


//--------------------- .text._Z15matrix_init_gpuPi --------------------------
	.section	.text._Z15matrix_init_gpuPi,"ax",@progbits
	.align	128
        .global         _Z15matrix_init_gpuPi
        .type           _Z15matrix_init_gpuPi,@function
        .size           _Z15matrix_init_gpuPi,(.L_x_3 - _Z15matrix_init_gpuPi)
        .other          _Z15matrix_init_gpuPi,@"STO_CUDA_ENTRY STV_DEFAULT"
_Z15matrix_init_gpuPi:
.text._Z15matrix_init_gpuPi:
[----:B------:R-:W-:Y:S01]  /*0000*/  LDC R1, c[0x0][0x37c] ;  /* 0x0000df00ff017b82 */ /* 0x000fe20000000800 */
[----:B------:R-:W0:Y:S07]  /*0010*/  S2R R5, SR_CTAID.X ;  /* 0x0000000000057919 */ /* 0x000e2e0000002500 */
[----:B------:R-:W1:Y:S01]  /*0020*/  LDC.64 R2, c[0x0][0x380] ;  /* 0x0000e000ff027b82 */ /* 0x000e620000000a00 */
[----:B------:R-:W0:Y:S01]  /*0030*/  LDCU UR6, c[0x0][0x360] ;  /* 0x00006c00ff0677ac */ /* 0x000e220008000800 */
[----:B------:R-:W0:Y:S01]  /*0040*/  S2R R0, SR_TID.X ;  /* 0x0000000000007919 */ /* 0x000e220000002100 */
[----:B------:R-:W2:Y:S01]  /*0050*/  LDCU.64 UR4, c[0x0][0x358] ;  /* 0x00006b00ff0477ac */ /* 0x000ea20008000a00 */
[----:B0-----:R-:W-:-:S04]  /*0060*/  IMAD R5, R5, UR6, R0 ;  /* 0x0000000605057c24 */ /* 0x001fc8000f8e0200 */
[----:B-1----:R-:W-:-:S05]  /*0070*/  IMAD.WIDE R2, R5, 0x4, R2 ;  /* 0x0000000405027825 */ /* 0x002fca00078e0202 */
[----:B--2---:R-:W-:Y:S01]  /*0080*/  STG.E desc[UR4][R2.64], R5 ;  /* 0x0000000502007986 */ /* 0x004fe2000c101904 */
[----:B------:R-:W-:Y:S05]  /*0090*/  EXIT ;  /* 0x000000000000794d */ /* 0x000fea0003800000 */
.L_x_0:
[----:B------:R-:W-:-:S00]  /*00a0*/  BRA `(.L_x_0) ;  /* 0xfffffffc00fc7947 */ /* 0x000fc0000383ffff */
[----:B------:R-:W-:-:S00]  /*00b0*/  NOP ;  /* 0x0000000000007918 */ /* 0x000fc00000000000 */
        /* <DEDUP_REMOVED lines=12> */
.L_x_3:


//--------------------- .text._Z13device_kernelv  --------------------------
	.section	.text._Z13device_kernelv,"ax",@progbits
	.align	128
        .global         _Z13device_kernelv
        .type           _Z13device_kernelv,@function
        .size           _Z13device_kernelv,(.L_x_4 - _Z13device_kernelv)
        .other          _Z13device_kernelv,@"STO_CUDA_ENTRY STV_DEFAULT"
_Z13device_kernelv:
.text._Z13device_kernelv:
[----:B------:R-:W0:Y:S01]  /*0000*/  LDC R1, c[0x0][0x37c] ;  /* 0x0000df00ff017b82 */ /* 0x000e220000000800 */
[----:B------:R-:W1:Y:S01]  /*0010*/  S2R R0, SR_TID.X ;  /* 0x0000000000007919 */ /* 0x000e620000002100 */
[----:B------:R-:W2:Y:S01]  /*0020*/  LDCU UR4, c[0x0][0x2f8] ;  /* 0x00005f00ff0477ac */ /* 0x000ea20008000800 */
[----:B0-----:R-:W-:Y:S01]  /*0030*/  VIADD R1, R1, 0xffffffe8 ;  /* 0xffffffe801017836 */ /* 0x001fe20000000000 */
[----:B------:R-:W0:Y:S04]  /*0040*/  LDCU UR5, c[0x0][0x2fc] ;  /* 0x00005f80ff0577ac */ /* 0x000e280008000800 */
[----:B--2---:R-:W-:-:S05]  /*0050*/  IADD3 R6, P1, PT, R1, UR4, RZ ;  /* 0x0000000401067c10 */ /* 0x004fca000ff3e0ff */
[----:B0-----:R-:W-:Y:S01]  /*0060*/  IMAD.X R7, RZ, RZ, UR5, P1 ;  /* 0x00000005ff077e24 */ /* 0x001fe200088e06ff */
[----:B-1----:R-:W-:-:S13]  /*0070*/  ISETP.NE.AND P0, PT, R0, RZ, PT ;  /* 0x000000ff0000720c */ /* 0x002fda0003f05270 */
[----:B------:R-:W-:Y:S05]  /*0080*/  @P0 EXIT ;  /* 0x000000000000094d */ /* 0x000fea0003800000 */
[----:B------:R-:W0:Y:S01]  /*0090*/  LDC R8, c[0x0][0x370] ;  /* 0x0000dc00ff087b82 */ /* 0x000e220000000800 */
[----:B------:R-:W-:Y:S01]  /*00a0*/  MOV R0, 0x8 ;  /* 0x0000000800007802 */ /* 0x000fe20000000f00 */
[----:B------:R-:W1:Y:S06]  /*00b0*/  LDCU.64 UR4, c[0x4][URZ] ;  /* 0x01000000ff0477ac */ /* 0x000e6c0008000a00 */
[----:B------:R-:W0:Y:S08]  /*00c0*/  LDC R9, c[0x0][0x374] ;  /* 0x0000dd00ff097b82 */ /* 0x000e300000000800 */
[----:B------:R-:W2:Y:S01]  /*00d0*/  LDC R10, c[0x0][0x378] ;  /* 0x0000de00ff0a7b82 */ /* 0x000ea20000000800 */
[----:B-1----:R-:W-:-:S02]  /*00e0*/  IMAD.U32 R4, RZ, RZ, UR4 ;  /* 0x00000004ff047e24 */ /* 0x002fc4000f8e00ff */
[----:B------:R-:W-:-:S05]  /*00f0*/  IMAD.U32 R5, RZ, RZ, UR5 ;  /* 0x00000005ff057e24 */ /* 0x000fca000f8e00ff */
[----:B------:R-:W2:Y:S08]  /*0100*/  LDC R11, c[0x0][0x360] ;  /* 0x0000d800ff0b7b82 */ /* 0x000eb00000000800 */
[----:B------:R-:W1:Y:S01]  /*0110*/  LDC R12, c[0x0][0x364] ;  /* 0x0000d900ff0c7b82 */ /* 0x000e620000000800 */
[----:B0-----:R0:W-:Y:S07]  /*0120*/  STL.64 [R1], R8 ;  /* 0x0000000801007387 */ /* 0x0011ee0000100a00 */
[----:B------:R-:W1:Y:S01]  /*0130*/  LDC R13, c[0x0][0x368] ;  /* 0x0000da00ff0d7b82 */ /* 0x000e620000000800 */
[----:B--2---:R0:W-:Y:S07]  /*0140*/  STL.64 [R1+0x8], R10 ;  /* 0x0000080a01007387 */ /* 0x0041ee0000100a00 */
[----:B------:R0:W2:Y:S01]  /*0150*/  LDC.64 R2, c[0x4][R0] ;  /* 0x0100000000027b82 */ /* 0x0000a20000000a00 */
[----:B-1----:R0:W-:Y:S02]  /*0160*/  STL.64 [R1+0x10], R12 ;  /* 0x0000100c01007387 */ /* 0x0021e40000100a00 */
[----:B------:R-:W-:-:S07]  /*0170*/  LEPC R20, `(.L_x_1) ;  /* 0x000000001014794e */ /* 0x000fce0000000000 */
[----:B0-2---:R-:W-:Y:S05]  /*0180*/  CALL.ABS.NOINC R2 ;  /* 0x0000000002007343 */ /* 0x005fea0003c00000 */
.L_x_1:
[----:B------:R-:W-:Y:S05]  /*0190*/  EXIT ;  /* 0x000000000000794d */ /* 0x000fea0003800000 */
.L_x_2:
        /* <DEDUP_REMOVED lines=14> */
.L_x_4:


//--------------------- .nv.global.init           --------------------------
	.section	.nv.global.init,"aw",@progbits
.nv.global.init:
	.type		$str,@object
	.size		$str,(.L_0 - $str)
$str:
        /*0000*/ 	.byte	0x25, 0x64, 0x20, 0x25, 0x64, 0x20, 0x25, 0x64, 0x20, 0x25, 0x64, 0x20, 0x25, 0x64, 0x20, 0x25
        /*0010*/ 	.byte	0x64, 0x0a, 0x00
.L_0:


//--------------------- .nv.shared.reserved.0     --------------------------
	.section	.nv.shared.reserved.0,"aw",@nobits
	.weak		__nv_reservedSMEM_offset_0_alias
	.size		__nv_reservedSMEM_offset_0_alias, 0, 64
	.other		__nv_reservedSMEM_offset_0_alias,@"STO_CUDA_RESERVED_SHARED STV_DEFAULT"
__nv_reservedSMEM_offset_0_alias:
	.zero		0
	.zero		64


//--------------------- .nv.constant0._Z15matrix_init_gpuPi --------------------------
	.section	.nv.constant0._Z15matrix_init_gpuPi,"a",@progbits
	.sectionflags	@""
	.align	4
.nv.constant0._Z15matrix_init_gpuPi:
	.zero		904


//--------------------- .nv.constant0._Z13device_kernelv --------------------------
	.section	.nv.constant0._Z13device_kernelv,"a",@progbits
	.sectionflags	@""
	.align	4
.nv.constant0._Z13device_kernelv:
	.zero		896


//--------------------- SYMBOLS --------------------------

	.type		.nv.reservedSmem.offset0,@object
	.size		.nv.reservedSmem.offset0,0x4
	.type		vprintf,@function
